//
// Generated by NVIDIA NVVM Compiler
//
// Compiler Build ID: CL-36424714
// Cuda compilation tools, release 13.0, V13.0.88
// Based on NVVM 20.0.0
//

.version 9.0
.target sm_100
.address_size 64

	// .globl	_Z10initKernelPffS_fPbii

.visible .entry _Z10initKernelPffS_fPbii(
	.param .u64 .ptr .align 1 _Z10initKernelPffS_fPbii_param_0,
	.param .f32 _Z10initKernelPffS_fPbii_param_1,
	.param .u64 .ptr .align 1 _Z10initKernelPffS_fPbii_param_2,
	.param .f32 _Z10initKernelPffS_fPbii_param_3,
	.param .u64 .ptr .align 1 _Z10initKernelPffS_fPbii_param_4,
	.param .u32 _Z10initKernelPffS_fPbii_param_5,
	.param .u32 _Z10initKernelPffS_fPbii_param_6
)
{
	.reg .pred 	%p<3>;
	.reg .b16 	%rs<3>;
	.reg .b32 	%r<8>;
	.reg .b32 	%f<3>;
	.reg .b64 	%rd<17>;

	ld.param.u64 	%rd4, [_Z10initKernelPffS_fPbii_param_0];
	ld.param.f32 	%f1, [_Z10initKernelPffS_fPbii_param_1];
	ld.param.u64 	%rd5, [_Z10initKernelPffS_fPbii_param_2];
	ld.param.f32 	%f2, [_Z10initKernelPffS_fPbii_param_3];
	ld.param.u64 	%rd6, [_Z10initKernelPffS_fPbii_param_4];
	ld.param.u32 	%r2, [_Z10initKernelPffS_fPbii_param_5];
	ld.param.u32 	%r3, [_Z10initKernelPffS_fPbii_param_6];
	cvta.to.global.u64 	%rd1, %rd6;
	cvta.to.global.u64 	%rd2, %rd5;
	cvta.to.global.u64 	%rd3, %rd4;
	mov.u32 	%r4, %tid.x;
	mov.u32 	%r5, %ctaid.x;
	mov.u32 	%r6, %ntid.x;
	mad.lo.s32 	%r1, %r5, %r6, %r4;
	setp.ge.s32 	%p1, %r1, %r3;
	@%p1 bra 	$L__BB0_3;
	cvt.s64.s32 	%rd7, %r1;
	mul.wide.s32 	%rd8, %r1, 4;
	add.s64 	%rd9, %rd3, %rd8;
	st.global.f32 	[%rd9], %f1;
	add.s64 	%rd10, %rd2, %rd8;
	st.global.f32 	[%rd10], %f2;
	add.s64 	%rd11, %rd1, %rd7;
	mov.b16 	%rs1, 0;
	st.global.u8 	[%rd11], %rs1;
	setp.ne.s32 	%p2, %r1, %r2;
	@%p2 bra 	$L__BB0_3;
	cvt.s64.s32 	%rd12, %r2;
	mul.wide.s32 	%rd13, %r2, 4;
	add.s64 	%rd14, %rd3, %rd13;
	mov.b32 	%r7, 0;
	st.global.u32 	[%rd14], %r7;
	add.s64 	%rd15, %rd2, %rd13;
	st.global.u32 	[%rd15], %r7;
	add.s64 	%rd16, %rd1, %rd12;
	mov.b16 	%rs2, 1;
	st.global.u8 	[%rd16], %rs2;
$L__BB0_3:
	ret;

}
	// .globl	_Z15dijkstraKernel1PiS_PfS0_S0_Pbi
.visible .entry _Z15dijkstraKernel1PiS_PfS0_S0_Pbi(
	.param .u64 .ptr .align 1 _Z15dijkstraKernel1PiS_PfS0_S0_Pbi_param_0,
	.param .u64 .ptr .align 1 _Z15dijkstraKernel1PiS_PfS0_S0_Pbi_param_1,
	.param .u64 .ptr .align 1 _Z15dijkstraKernel1PiS_PfS0_S0_Pbi_param_2,
	.param .u64 .ptr .align 1 _Z15dijkstraKernel1PiS_PfS0_S0_Pbi_param_3,
	.param .u64 .ptr .align 1 _Z15dijkstraKernel1PiS_PfS0_S0_Pbi_param_4,
	.param .u64 .ptr .align 1 _Z15dijkstraKernel1PiS_PfS0_S0_Pbi_param_5,
	.param .u32 _Z15dijkstraKernel1PiS_PfS0_S0_Pbi_param_6
)
{
	.reg .pred 	%p<27>;
	.reg .b16 	%rs<3>;
	.reg .b32 	%r<104>;
	.reg .b32 	%f<32>;
	.reg .b64 	%rd<62>;

	ld.param.u64 	%rd28, [_Z15dijkstraKernel1PiS_PfS0_S0_Pbi_param_0];
	ld.param.u64 	%rd31, [_Z15dijkstraKernel1PiS_PfS0_S0_Pbi_param_1];
	ld.param.u64 	%rd32, [_Z15dijkstraKernel1PiS_PfS0_S0_Pbi_param_2];
	ld.param.u64 	%rd29, [_Z15dijkstraKernel1PiS_PfS0_S0_Pbi_param_3];
	ld.param.u64 	%rd33, [_Z15dijkstraKernel1PiS_PfS0_S0_Pbi_param_4];
	ld.param.u64 	%rd30, [_Z15dijkstraKernel1PiS_PfS0_S0_Pbi_param_5];
	ld.param.u32 	%r17, [_Z15dijkstraKernel1PiS_PfS0_S0_Pbi_param_6];
	cvta.to.global.u64 	%rd1, %rd33;
	cvta.to.global.u64 	%rd2, %rd32;
	cvta.to.global.u64 	%rd3, %rd31;
	mov.u32 	%r18, %tid.x;
	mov.u32 	%r19, %ctaid.x;
	mov.u32 	%r20, %ntid.x;
	mad.lo.s32 	%r1, %r19, %r20, %r18;
	setp.ge.s32 	%p1, %r1, %r17;
	@%p1 bra 	$L__BB1_58;
	cvta.to.global.u64 	%rd34, %rd30;
	cvt.s64.s32 	%rd35, %r1;
	add.s64 	%rd4, %rd34, %rd35;
	ld.global.u8 	%rs1, [%rd4];
	setp.ne.s16 	%p2, %rs1, 1;
	@%p2 bra 	$L__BB1_58;
	mov.b16 	%rs2, 0;
	st.global.u8 	[%rd4], %rs2;
	cvta.to.global.u64 	%rd36, %rd29;
	mul.wide.s32 	%rd37, %r1, 4;
	add.s64 	%rd38, %rd36, %rd37;
	ld.global.f32 	%f1, [%rd38];
	cvta.to.global.u64 	%rd39, %rd28;
	add.s64 	%rd40, %rd39, %rd37;
	ld.global.u32 	%r2, [%rd40+4];
	ld.global.u32 	%r101, [%rd40];
	setp.ge.s32 	%p3, %r101, %r2;
	@%p3 bra 	$L__BB1_58;
	sub.s32 	%r4, %r2, %r101;
	and.b32  	%r5, %r4, 7;
	sub.s32 	%r21, %r101, %r2;
	setp.gt.u32 	%p4, %r21, -8;
	@%p4 bra 	$L__BB1_30;
	and.b32  	%r22, %r4, -8;
	neg.s32 	%r99, %r22;
	add.s64 	%rd5, %rd3, 16;
	add.s64 	%rd6, %rd2, 16;
$L__BB1_5:
	.pragma "nounroll";
	mul.wide.s32 	%rd41, %r101, 4;
	add.s64 	%rd7, %rd5, %rd41;
	add.s64 	%rd8, %rd6, %rd41;
	ld.global.u32 	%r23, [%rd7+-16];
	mul.wide.s32 	%rd42, %r23, 4;
	add.s64 	%rd9, %rd1, %rd42;
	ld.global.f32 	%f17, [%rd8+-16];
	add.f32 	%f2, %f1, %f17;
	setp.ltu.f32 	%p5, %f2, 0f00000000;
	@%p5 bra 	$L__BB1_7;
	mov.b32 	%r24, %f2;
	atom.global.min.s32 	%r25, [%rd9], %r24;
	bra.uni 	$L__BB1_8;
$L__BB1_7:
	mov.b32 	%r26, %f2;
	atom.global.max.s32 	%r27, [%rd9], %r26;
$L__BB1_8:
	ld.global.u32 	%r28, [%rd7+-12];
	mul.wide.s32 	%rd43, %r28, 4;
	add.s64 	%rd10, %rd1, %rd43;
	ld.global.f32 	%f18, [%rd8+-12];
	add.f32 	%f3, %f1, %f18;
	setp.ltu.f32 	%p6, %f3, 0f00000000;
	@%p6 bra 	$L__BB1_10;
	mov.b32 	%r29, %f3;
	atom.global.min.s32 	%r30, [%rd10], %r29;
	bra.uni 	$L__BB1_11;
$L__BB1_10:
	mov.b32 	%r31, %f3;
	atom.global.max.s32 	%r32, [%rd10], %r31;
$L__BB1_11:
	ld.global.u32 	%r33, [%rd7+-8];
	mul.wide.s32 	%rd44, %r33, 4;
	add.s64 	%rd11, %rd1, %rd44;
	ld.global.f32 	%f19, [%rd8+-8];
	add.f32 	%f4, %f1, %f19;
	setp.ltu.f32 	%p7, %f4, 0f00000000;
	@%p7 bra 	$L__BB1_13;
	mov.b32 	%r34, %f4;
	atom.global.min.s32 	%r35, [%rd11], %r34;
	bra.uni 	$L__BB1_14;
$L__BB1_13:
	mov.b32 	%r36, %f4;
	atom.global.max.s32 	%r37, [%rd11], %r36;
$L__BB1_14:
	ld.global.u32 	%r38, [%rd7+-4];
	mul.wide.s32 	%rd45, %r38, 4;
	add.s64 	%rd12, %rd1, %rd45;
	ld.global.f32 	%f20, [%rd8+-4];
	add.f32 	%f5, %f1, %f20;
	setp.ltu.f32 	%p8, %f5, 0f00000000;
	@%p8 bra 	$L__BB1_16;
	mov.b32 	%r39, %f5;
	atom.global.min.s32 	%r40, [%rd12], %r39;
	bra.uni 	$L__BB1_17;
$L__BB1_16:
	mov.b32 	%r41, %f5;
	atom.global.max.s32 	%r42, [%rd12], %r41;
$L__BB1_17:
	ld.global.u32 	%r43, [%rd7];
	mul.wide.s32 	%rd46, %r43, 4;
	add.s64 	%rd13, %rd1, %rd46;
	ld.global.f32 	%f21, [%rd8];
	add.f32 	%f6, %f1, %f21;
	setp.ltu.f32 	%p9, %f6, 0f00000000;
	@%p9 bra 	$L__BB1_19;
	mov.b32 	%r44, %f6;
	atom.global.min.s32 	%r45, [%rd13], %r44;
	bra.uni 	$L__BB1_20;
$L__BB1_19:
	mov.b32 	%r46, %f6;
	atom.global.max.s32 	%r47, [%rd13], %r46;
$L__BB1_20:
	ld.global.u32 	%r48, [%rd7+4];
	mul.wide.s32 	%rd47, %r48, 4;
	add.s64 	%rd14, %rd1, %rd47;
	ld.global.f32 	%f22, [%rd8+4];
	add.f32 	%f7, %f1, %f22;
	setp.ltu.f32 	%p10, %f7, 0f00000000;
	@%p10 bra 	$L__BB1_22;
	mov.b32 	%r49, %f7;
	atom.global.min.s32 	%r50, [%rd14], %r49;
	bra.uni 	$L__BB1_23;
$L__BB1_22:
	mov.b32 	%r51, %f7;
	atom.global.max.s32 	%r52, [%rd14], %r51;
$L__BB1_23:
	ld.global.u32 	%r53, [%rd7+8];
	mul.wide.s32 	%rd48, %r53, 4;
	add.s64 	%rd15, %rd1, %rd48;
	ld.global.f32 	%f23, [%rd8+8];
	add.f32 	%f8, %f1, %f23;
	setp.ltu.f32 	%p11, %f8, 0f00000000;
	@%p11 bra 	$L__BB1_25;
	mov.b32 	%r54, %f8;
	atom.global.min.s32 	%r55, [%rd15], %r54;
	bra.uni 	$L__BB1_26;
$L__BB1_25:
	mov.b32 	%r56, %f8;
	atom.global.max.s32 	%r57, [%rd15], %r56;
$L__BB1_26:
	ld.global.u32 	%r58, [%rd7+12];
	mul.wide.s32 	%rd49, %r58, 4;
	add.s64 	%rd16, %rd1, %rd49;
	ld.global.f32 	%f24, [%rd8+12];
	add.f32 	%f9, %f1, %f24;
	setp.ltu.f32 	%p12, %f9, 0f00000000;
	@%p12 bra 	$L__BB1_28;
	mov.b32 	%r59, %f9;
	atom.global.min.s32 	%r60, [%rd16], %r59;
	bra.uni 	$L__BB1_29;
$L__BB1_28:
	mov.b32 	%r61, %f9;
	atom.global.max.s32 	%r62, [%rd16], %r61;
$L__BB1_29:
	add.s32 	%r101, %r101, 8;
	add.s32 	%r99, %r99, 8;
	setp.ne.s32 	%p13, %r99, 0;
	@%p13 bra 	$L__BB1_5;
$L__BB1_30:
	setp.eq.s32 	%p14, %r5, 0;
	@%p14 bra 	$L__BB1_58;
	and.b32  	%r12, %r4, 3;
	setp.lt.u32 	%p15, %r5, 4;
	@%p15 bra 	$L__BB1_45;
	mul.wide.s32 	%rd50, %r101, 4;
	add.s64 	%rd17, %rd3, %rd50;
	ld.global.u32 	%r63, [%rd17];
	mul.wide.s32 	%rd51, %r63, 4;
	add.s64 	%rd18, %rd1, %rd51;
	add.s64 	%rd19, %rd2, %rd50;
	ld.global.f32 	%f25, [%rd19];
	add.f32 	%f10, %f1, %f25;
	setp.ltu.f32 	%p16, %f10, 0f00000000;
	@%p16 bra 	$L__BB1_34;
	mov.b32 	%r64, %f10;
	atom.global.min.s32 	%r65, [%rd18], %r64;
	bra.uni 	$L__BB1_35;
$L__BB1_34:
	mov.b32 	%r66, %f10;
	atom.global.max.s32 	%r67, [%rd18], %r66;
$L__BB1_35:
	ld.global.u32 	%r68, [%rd17+4];
	mul.wide.s32 	%rd52, %r68, 4;
	add.s64 	%rd20, %rd1, %rd52;
	ld.global.f32 	%f26, [%rd19+4];
	add.f32 	%f11, %f1, %f26;
	setp.ltu.f32 	%p17, %f11, 0f00000000;
	@%p17 bra 	$L__BB1_37;
	mov.b32 	%r69, %f11;
	atom.global.min.s32 	%r70, [%rd20], %r69;
	bra.uni 	$L__BB1_38;
$L__BB1_37:
	mov.b32 	%r71, %f11;
	atom.global.max.s32 	%r72, [%rd20], %r71;
$L__BB1_38:
	ld.global.u32 	%r73, [%rd17+8];
	mul.wide.s32 	%rd53, %r73, 4;
	add.s64 	%rd21, %rd1, %rd53;
	ld.global.f32 	%f27, [%rd19+8];
	add.f32 	%f12, %f1, %f27;
	setp.ltu.f32 	%p18, %f12, 0f00000000;
	@%p18 bra 	$L__BB1_40;
	mov.b32 	%r74, %f12;
	atom.global.min.s32 	%r75, [%rd21], %r74;
	bra.uni 	$L__BB1_41;
$L__BB1_40:
	mov.b32 	%r76, %f12;
	atom.global.max.s32 	%r77, [%rd21], %r76;
$L__BB1_41:
	ld.global.u32 	%r78, [%rd17+12];
	mul.wide.s32 	%rd54, %r78, 4;
	add.s64 	%rd22, %rd1, %rd54;
	ld.global.f32 	%f28, [%rd19+12];
	add.f32 	%f13, %f1, %f28;
	setp.ltu.f32 	%p19, %f13, 0f00000000;
	@%p19 bra 	$L__BB1_43;
	mov.b32 	%r79, %f13;
	atom.global.min.s32 	%r80, [%rd22], %r79;
	bra.uni 	$L__BB1_44;
$L__BB1_43:
	mov.b32 	%r81, %f13;
	atom.global.max.s32 	%r82, [%rd22], %r81;
$L__BB1_44:
	add.s32 	%r101, %r101, 4;
$L__BB1_45:
	setp.eq.s32 	%p20, %r12, 0;
	@%p20 bra 	$L__BB1_58;
	setp.eq.s32 	%p21, %r12, 1;
	@%p21 bra 	$L__BB1_54;
	mul.wide.s32 	%rd55, %r101, 4;
	add.s64 	%rd23, %rd3, %rd55;
	ld.global.u32 	%r83, [%rd23];
	mul.wide.s32 	%rd56, %r83, 4;
	add.s64 	%rd24, %rd1, %rd56;
	add.s64 	%rd25, %rd2, %rd55;
	ld.global.f32 	%f29, [%rd25];
	add.f32 	%f14, %f1, %f29;
	setp.ltu.f32 	%p22, %f14, 0f00000000;
	@%p22 bra 	$L__BB1_49;
	mov.b32 	%r84, %f14;
	atom.global.min.s32 	%r85, [%rd24], %r84;
	bra.uni 	$L__BB1_50;
$L__BB1_49:
	mov.b32 	%r86, %f14;
	atom.global.max.s32 	%r87, [%rd24], %r86;
$L__BB1_50:
	ld.global.u32 	%r88, [%rd23+4];
	mul.wide.s32 	%rd57, %r88, 4;
	add.s64 	%rd26, %rd1, %rd57;
	ld.global.f32 	%f30, [%rd25+4];
	add.f32 	%f15, %f1, %f30;
	setp.ltu.f32 	%p23, %f15, 0f00000000;
	@%p23 bra 	$L__BB1_52;
	mov.b32 	%r89, %f15;
	atom.global.min.s32 	%r90, [%rd26], %r89;
	bra.uni 	$L__BB1_53;
$L__BB1_52:
	mov.b32 	%r91, %f15;
	atom.global.max.s32 	%r92, [%rd26], %r91;
$L__BB1_53:
	add.s32 	%r101, %r101, 2;
$L__BB1_54:
	and.b32  	%r93, %r4, 1;
	setp.eq.b32 	%p24, %r93, 1;
	not.pred 	%p25, %p24;
	@%p25 bra 	$L__BB1_58;
	mul.wide.s32 	%rd58, %r101, 4;
	add.s64 	%rd59, %rd3, %rd58;
	ld.global.u32 	%r94, [%rd59];
	mul.wide.s32 	%rd60, %r94, 4;
	add.s64 	%rd27, %rd1, %rd60;
	add.s64 	%rd61, %rd2, %rd58;
	ld.global.f32 	%f31, [%rd61];
	add.f32 	%f16, %f1, %f31;
	setp.ltu.f32 	%p26, %f16, 0f00000000;
	@%p26 bra 	$L__BB1_57;
	mov.b32 	%r95, %f16;
	atom.global.min.s32 	%r96, [%rd27], %r95;
	bra.uni 	$L__BB1_58;
$L__BB1_57:
	mov.b32 	%r97, %f16;
	atom.global.max.s32 	%r98, [%rd27], %r97;
$L__BB1_58:
	ret;

}
	// .globl	_Z15dijkstraKernel2PfS_Pbi
.visible .entry _Z15dijkstraKernel2PfS_Pbi(
	.param .u64 .ptr .align 1 _Z15dijkstraKernel2PfS_Pbi_param_0,
	.param .u64 .ptr .align 1 _Z15dijkstraKernel2PfS_Pbi_param_1,
	.param .u64 .ptr .align 1 _Z15dijkstraKernel2PfS_Pbi_param_2,
	.param .u32 _Z15dijkstraKernel2PfS_Pbi_param_3
)
{
	.reg .pred 	%p<3>;
	.reg .b16 	%rs<2>;
	.reg .b32 	%r<6>;
	.reg .b32 	%f<6>;
	.reg .b64 	%rd<12>;

	ld.param.u64 	%rd3, [_Z15dijkstraKernel2PfS_Pbi_param_0];
	ld.param.u64 	%rd4, [_Z15dijkstraKernel2PfS_Pbi_param_1];
	ld.param.u64 	%rd5, [_Z15dijkstraKernel2PfS_Pbi_param_2];
	ld.param.u32 	%r2, [_Z15dijkstraKernel2PfS_Pbi_param_3];
	mov.u32 	%r3, %tid.x;
	mov.u32 	%r4, %ctaid.x;
	mov.u32 	%r5, %ntid.x;
	mad.lo.s32 	%r1, %r4, %r5, %r3;
	setp.ge.s32 	%p1, %r1, %r2;
	@%p1 bra 	$L__BB2_4;
	cvta.to.global.u64 	%rd6, %rd3;
	cvta.to.global.u64 	%rd7, %rd4;
	mul.wide.s32 	%rd8, %r1, 4;
	add.s64 	%rd1, %rd6, %rd8;
	ld.global.f32 	%f5, [%rd1];
	add.s64 	%rd2, %rd7, %rd8;
	ld.global.f32 	%f2, [%rd2];
	setp.leu.f32 	%p2, %f5, %f2;
	@%p2 bra 	$L__BB2_3;
	cvt.s64.s32 	%rd9, %r1;
	st.global.f32 	[%rd1], %f2;
	cvta.to.global.u64 	%rd10, %rd5;
	add.s64 	%rd11, %rd10, %rd9;
	mov.b16 	%rs1, 1;
	st.global.u8 	[%rd11], %rs1;
	ld.global.f32 	%f5, [%rd1];
$L__BB2_3:
	st.global.f32 	[%rd2], %f5;
$L__BB2_4:
	ret;

}


// ===== COMPILED SASS (sm_100) =====

	.target	sm_100

	.elftype	@"ET_EXEC"


//--------------------- .note.nv.tkinfo           --------------------------
	.section	.note.nv.tkinfo,"",@"SHT_NOTE"
	.sectionflags	@"SHF_NOTE_NV_TKINFO"
	.tkinfo
        /*0018*/ 	.word	0x00000002
        /*0030*/ 	.string	""
        /*0030*/ 	.string	"ptxas"
        /*0030*/ 	.string	"Cuda compilation tools, release 13.0, V13.0.88"
        /*0030*/ 	.string	"Build cuda_13.0.r13.0/compiler.36424714_0"
        /*0030*/ 	.string	"-arch sm_100 -m 64 "



//--------------------- .note.nv.cuinfo           --------------------------
	.section	.note.nv.cuinfo,"",@"SHT_NOTE"
	.sectionflags	@"SHF_NOTE_NV_CUINFO"
        /*0018*/ 	.short	0x0002
        /*001a*/ 	.short	0x0064
        /*001c*/ 	.short	0x0082
	.zero		2


//--------------------- .nv.info                  --------------------------
	.section	.nv.info,"",@"SHT_CUDA_INFO"
	.align	4


	//----- nvinfo : EIATTR_REGCOUNT
	.align		4
        /*0000*/ 	.byte	0x04, 0x2f
        /*0002*/ 	.short	(.L_1 - .L_0)
	.align		4
.L_0:
        /*0004*/ 	.word	index@(_Z10initKernelPffS_fPbii)
        /*0008*/ 	.word	0x00000016


	//----- nvinfo : EIATTR_FRAME_SIZE
	.align		4
.L_1:
        /*000c*/ 	.byte	0x04, 0x11
        /*000e*/ 	.short	(.L_3 - .L_2)
	.align		4
.L_2:
        /*0010*/ 	.word	index@(_Z10initKernelPffS_fPbii)
        /*0014*/ 	.word	0x00000000


	//----- nvinfo : EIATTR_REGCOUNT
	.align		4
.L_3:
        /*0018*/ 	.byte	0x04, 0x2f
        /*001a*/ 	.short	(.L_5 - .L_4)
	.align		4
.L_4:
        /*001c*/ 	.word	index@(_Z15dijkstraKernel1PiS_PfS0_S0_Pbi)
        /*0020*/ 	.word	0x00000016


	//----- nvinfo : EIATTR_FRAME_SIZE
	.align		4
.L_5:
        /*0024*/ 	.byte	0x04, 0x11
        /*0026*/ 	.short	(.L_7 - .L_6)
	.align		4
.L_6:
        /*0028*/ 	.word	index@(_Z15dijkstraKernel1PiS_PfS0_S0_Pbi)
        /*002c*/ 	.word	0x00000000


	//----- nvinfo : EIATTR_REGCOUNT
	.align		4
.L_7:
        /*0030*/ 	.byte	0x04, 0x2f
        /*0032*/ 	.short	(.L_9 - .L_8)
	.align		4
.L_8:
        /*0034*/ 	.word	index@(_Z15dijkstraKernel2PfS_Pbi)
        /*0038*/ 	.word	0x0000000c


	//----- nvinfo : EIATTR_FRAME_SIZE
	.align		4
.L_9:
        /*003c*/ 	.byte	0x04, 0x11
        /*003e*/ 	.short	(.L_11 - .L_10)
	.align		4
.L_10:
        /*0040*/ 	.word	index@(_Z15dijkstraKernel2PfS_Pbi)
        /*0044*/ 	.word	0x00000000


	//----- nvinfo : EIATTR_MIN_STACK_SIZE
	.align		4
.L_11:
        /*0048*/ 	.byte	0x04, 0x12
        /*004a*/ 	.short	(.L_13 - .L_12)
	.align		4
.L_12:
        /*004c*/ 	.word	index@(_Z15dijkstraKernel2PfS_Pbi)
        /*0050*/ 	.word	0x00000000


	//----- nvinfo : EIATTR_MIN_STACK_SIZE
	.align		4
.L_13:
        /*0054*/ 	.byte	0x04, 0x12
        /*0056*/ 	.short	(.L_15 - .L_14)
	.align		4
.L_14:
        /*0058*/ 	.word	index@(_Z15dijkstraKernel1PiS_PfS0_S0_Pbi)
        /*005c*/ 	.word	0x00000000


	//----- nvinfo : EIATTR_MIN_STACK_SIZE
	.align		4
.L_15:
        /*0060*/ 	.byte	0x04, 0x12
        /*0062*/ 	.short	(.L_17 - .L_16)
	.align		4
.L_16:
        /*0064*/ 	.word	index@(_Z10initKernelPffS_fPbii)
        /*0068*/ 	.word	0x00000000
.L_17:


//--------------------- .nv.compat                --------------------------
	.section	.nv.compat,"",@"SHT_CUDA_COMPAT_INFO"
	.align	4
        /*0000*/ 	.byte	0x02, 0x09, 0x00, 0x00, 0x02, 0x02, 0x01, 0x00, 0x02, 0x05, 0x05, 0x00, 0x03, 0x07, 0x01, 0x01
        /*0010*/ 	.byte	0x02, 0x03, 0x00, 0x00, 0x02, 0x06, 0x01, 0x00, 0x04, 0x0b, 0x08, 0x00, 0x09, 0x00, 0x00, 0x00
        /*0020*/ 	.byte	0x00, 0x00, 0x00, 0x00


//--------------------- .nv.info._Z15dijkstraKernel2PfS_Pbi --------------------------
	.section	.nv.info._Z15dijkstraKernel2PfS_Pbi,"",@"SHT_CUDA_INFO"
	.sectionflags	@""
	.align	4


	//----- nvinfo : EIATTR_CUDA_API_VERSION
	.align		4
        /*0000*/ 	.byte	0x04, 0x37
        /*0002*/ 	.short	(.L_19 - .L_18)
.L_18:
        /*0004*/ 	.word	0x00000082


	//----- nvinfo : EIATTR_KPARAM_INFO
	.align		4
.L_19:
        /*0008*/ 	.byte	0x04, 0x17
        /*000a*/ 	.short	(.L_21 - .L_20)
.L_20:
        /*000c*/ 	.word	0x00000000
        /*0010*/ 	.short	0x0003
        /*0012*/ 	.short	0x0018
        /*0014*/ 	.byte	0x00, 0xf0, 0x11, 0x00


	//----- nvinfo : EIATTR_KPARAM_INFO
	.align		4
.L_21:
        /*0018*/ 	.byte	0x04, 0x17
        /*001a*/ 	.short	(.L_23 - .L_22)
.L_22:
        /*001c*/ 	.word	0x00000000
        /*0020*/ 	.short	0x0002
        /*0022*/ 	.short	0x0010
        /*0024*/ 	.byte	0x00, 0xf5, 0x21, 0x00


	//----- nvinfo : EIATTR_KPARAM_INFO
	.align		4
.L_23:
        /*0028*/ 	.byte	0x04, 0x17
        /*002a*/ 	.short	(.L_25 - .L_24)
.L_24:
        /*002c*/ 	.word	0x00000000
        /*0030*/ 	.short	0x0001
        /*0032*/ 	.short	0x0008
        /*0034*/ 	.byte	0x00, 0xf5, 0x21, 0x00


	//----- nvinfo : EIATTR_KPARAM_INFO
	.align		4
.L_25:
        /*0038*/ 	.byte	0x04, 0x17
        /*003a*/ 	.short	(.L_27 - .L_26)
.L_26:
        /*003c*/ 	.word	0x00000000
        /*0040*/ 	.short	0x0000
        /*0042*/ 	.short	0x0000
        /*0044*/ 	.byte	0x00, 0xf5, 0x21, 0x00


	//----- nvinfo : EIATTR_SPARSE_MMA_MASK
	.align		4
.L_27:
        /*0048*/ 	.byte	0x03, 0x50
        /*004a*/ 	.short	0x0000


	//----- nvinfo : EIATTR_MAXREG_COUNT
	.align		4
        /*004c*/ 	.byte	0x03, 0x1b
        /*004e*/ 	.short	0x00ff


	//----- nvinfo : EIATTR_MERCURY_ISA_VERSION
	.align		4
        /*0050*/ 	.byte	0x03, 0x5f
        /*0052*/ 	.short	0x0101


	//----- nvinfo : EIATTR_VRC_CTA_INIT_COUNT
	.align		4
        /*0054*/ 	.byte	0x02, 0x4a
	.zero		1
	.zero		1


	//----- nvinfo : EIATTR_EXIT_INSTR_OFFSETS
	.align		4
        /*0058*/ 	.byte	0x04, 0x1c
        /*005a*/ 	.short	(.L_29 - .L_28)


	//   ....[0]....
.L_28:
        /*005c*/ 	.word	0x00000070


	//   ....[1]....
        /*0060*/ 	.word	0x000001b0


	//----- nvinfo : EIATTR_CRS_STACK_SIZE
	.align		4
.L_29:
        /*0064*/ 	.byte	0x04, 0x1e
        /*0066*/ 	.short	(.L_31 - .L_30)
.L_30:
        /*0068*/ 	.word	0x00000000


	//----- nvinfo : EIATTR_CBANK_PARAM_SIZE
	.align		4
.L_31:
        /*006c*/ 	.byte	0x03, 0x19
        /*006e*/ 	.short	0x001c


	//----- nvinfo : EIATTR_PARAM_CBANK
	.align		4
        /*0070*/ 	.byte	0x04, 0x0a
        /*0072*/ 	.short	(.L_33 - .L_32)
	.align		4
.L_32:
        /*0074*/ 	.word	index@(.nv.constant0._Z15dijkstraKernel2PfS_Pbi)
        /*0078*/ 	.short	0x0380
        /*007a*/ 	.short	0x001c


	//----- nvinfo : EIATTR_SW_WAR
	.align		4
.L_33:
        /*007c*/ 	.byte	0x04, 0x36
        /*007e*/ 	.short	(.L_35 - .L_34)
.L_34:
        /*0080*/ 	.word	0x00000008
.L_35:


//--------------------- .nv.info._Z15dijkstraKernel1PiS_PfS0_S0_Pbi --------------------------
	.section	.nv.info._Z15dijkstraKernel1PiS_PfS0_S0_Pbi,"",@"SHT_CUDA_INFO"
	.sectionflags	@""
	.align	4


	//----- nvinfo : EIATTR_CUDA_API_VERSION
	.align		4
        /*0000*/ 	.byte	0x04, 0x37
        /*0002*/ 	.short	(.L_37 - .L_36)
.L_36:
        /*0004*/ 	.word	0x00000082


	//----- nvinfo : EIATTR_KPARAM_INFO
	.align		4
.L_37:
        /*0008*/ 	.byte	0x04, 0x17
        /*000a*/ 	.short	(.L_39 - .L_38)
.L_38:
        /*000c*/ 	.word	0x00000000
        /*0010*/ 	.short	0x0006
        /*0012*/ 	.short	0x0030
        /*0014*/ 	.byte	0x00, 0xf0, 0x11, 0x00


	//----- nvinfo : EIATTR_KPARAM_INFO
	.align		4
.L_39:
        /*0018*/ 	.byte	0x04, 0x17
        /*001a*/ 	.short	(.L_41 - .L_40)
.L_40:
        /*001c*/ 	.word	0x00000000
        /*0020*/ 	.short	0x0005
        /*0022*/ 	.short	0x0028
        /*0024*/ 	.byte	0x00, 0xf5, 0x21, 0x00


	//----- nvinfo : EIATTR_KPARAM_INFO
	.align		4
.L_41:
        /*0028*/ 	.byte	0x04, 0x17
        /*002a*/ 	.short	(.L_43 - .L_42)
.L_42:
        /*002c*/ 	.word	0x00000000
        /*0030*/ 	.short	0x0004
        /*0032*/ 	.short	0x0020
        /*0034*/ 	.byte	0x00, 0xf5, 0x21, 0x00


	//----- nvinfo : EIATTR_KPARAM_INFO
	.align		4
.L_43:
        /*0038*/ 	.byte	0x04, 0x17
        /*003a*/ 	.short	(.L_45 - .L_44)
.L_44:
        /*003c*/ 	.word	0x00000000
        /*0040*/ 	.short	0x0003
        /*0042*/ 	.short	0x0018
        /*0044*/ 	.byte	0x00, 0xf5, 0x21, 0x00


	//----- nvinfo : EIATTR_KPARAM_INFO
	.align		4
.L_45:
        /*0048*/ 	.byte	0x04, 0x17
        /*004a*/ 	.short	(.L_47 - .L_46)
.L_46:
        /*004c*/ 	.word	0x00000000
        /*0050*/ 	.short	0x0002
        /*0052*/ 	.short	0x0010
        /*0054*/ 	.byte	0x00, 0xf5, 0x21, 0x00


	//----- nvinfo : EIATTR_KPARAM_INFO
	.align		4
.L_47:
        /*0058*/ 	.byte	0x04, 0x17
        /*005a*/ 	.short	(.L_49 - .L_48)
.L_48:
        /*005c*/ 	.word	0x00000000
        /*0060*/ 	.short	0x0001
        /*0062*/ 	.short	0x0008
        /*0064*/ 	.byte	0x00, 0xf5, 0x21, 0x00


	//----- nvinfo : EIATTR_KPARAM_INFO
	.align		4
.L_49:
        /*0068*/ 	.byte	0x04, 0x17
        /*006a*/ 	.short	(.L_51 - .L_50)
.L_50:
        /*006c*/ 	.word	0x00000000
        /*0070*/ 	.short	0x0000
        /*0072*/ 	.short	0x0000
        /*0074*/ 	.byte	0x00, 0xf5, 0x21, 0x00


	//----- nvinfo : EIATTR_SPARSE_MMA_MASK
	.align		4
.L_51:
        /*0078*/ 	.byte	0x03, 0x50
        /*007a*/ 	.short	0x0000


	//----- nvinfo : EIATTR_MAXREG_COUNT
	.align		4
        /*007c*/ 	.byte	0x03, 0x1b
        /*007e*/ 	.short	0x00ff


	//----- nvinfo : EIATTR_MERCURY_ISA_VERSION
	.align		4
        /*0080*/ 	.byte	0x03, 0x5f
        /*0082*/ 	.short	0x0101


	//----- nvinfo : EIATTR_VRC_CTA_INIT_COUNT
	.align		4
        /*0084*/ 	.byte	0x02, 0x4a
	.zero		1
	.zero		1


	//----- nvinfo : EIATTR_EXIT_INSTR_OFFSETS
	.align		4
        /*0088*/ 	.byte	0x04, 0x1c
        /*008a*/ 	.short	(.L_53 - .L_52)


	//   ....[0]....
.L_52:
        /*008c*/ 	.word	0x00000070


	//   ....[1]....
        /*0090*/ 	.word	0x000000e0


	//   ....[2]....
        /*0094*/ 	.word	0x00000170


	//   ....[3]....
        /*0098*/ 	.word	0x00000880


	//   ....[4]....
        /*009c*/ 	.word	0x00000c10


	//   ....[5]....
        /*00a0*/ 	.word	0x00000e40


	//   ....[6]....
        /*00a4*/ 	.word	0x00000f10


	//   ....[7]....
        /*00a8*/ 	.word	0x00000f30


	//----- nvinfo : EIATTR_CRS_STACK_SIZE
	.align		4
.L_53:
        /*00ac*/ 	.byte	0x04, 0x1e
        /*00ae*/ 	.short	(.L_55 - .L_54)
.L_54:
        /*00b0*/ 	.word	0x00000000


	//----- nvinfo : EIATTR_CBANK_PARAM_SIZE
	.align		4
.L_55:
        /*00b4*/ 	.byte	0x03, 0x19
        /*00b6*/ 	.short	0x0034


	//----- nvinfo : EIATTR_PARAM_CBANK
	.align		4
        /*00b8*/ 	.byte	0x04, 0x0a
        /*00ba*/ 	.short	(.L_57 - .L_56)
	.align		4
.L_56:
        /*00bc*/ 	.word	index@(.nv.constant0._Z15dijkstraKernel1PiS_PfS0_S0_Pbi)
        /*00c0*/ 	.short	0x0380
        /*00c2*/ 	.short	0x0034


	//----- nvinfo : EIATTR_SW_WAR
	.align		4
.L_57:
        /*00c4*/ 	.byte	0x04, 0x36
        /*00c6*/ 	.short	(.L_59 - .L_58)
.L_58:
        /*00c8*/ 	.word	0x00000008
.L_59:


//--------------------- .nv.info._Z10initKernelPffS_fPbii --------------------------
	.section	.nv.info._Z10initKernelPffS_fPbii,"",@"SHT_CUDA_INFO"
	.sectionflags	@""
	.align	4


	//----- nvinfo : EIATTR_CUDA_API_VERSION
	.align		4
        /*0000*/ 	.byte	0x04, 0x37
        /*0002*/ 	.short	(.L_61 - .L_60)
.L_60:
        /*0004*/ 	.word	0x00000082


	//----- nvinfo : EIATTR_KPARAM_INFO
	.align		4
.L_61:
        /*0008*/ 	.byte	0x04, 0x17
        /*000a*/ 	.short	(.L_63 - .L_62)
.L_62:
        /*000c*/ 	.word	0x00000000
        /*0010*/ 	.short	0x0006
        /*0012*/ 	.short	0x002c
        /*0014*/ 	.byte	0x00, 0xf0, 0x11, 0x00


	//----- nvinfo : EIATTR_KPARAM_INFO
	.align		4
.L_63:
        /*0018*/ 	.byte	0x04, 0x17
        /*001a*/ 	.short	(.L_65 - .L_64)
.L_64:
        /*001c*/ 	.word	0x00000000
        /*0020*/ 	.short	0x0005
        /*0022*/ 	.short	0x0028
        /*0024*/ 	.byte	0x00, 0xf0, 0x11, 0x00


	//----- nvinfo : EIATTR_KPARAM_INFO
	.align		4
.L_65:
        /*0028*/ 	.byte	0x04, 0x17
        /*002a*/ 	.short	(.L_67 - .L_66)
.L_66:
        /*002c*/ 	.word	0x00000000
        /*0030*/ 	.short	0x0004
        /*0032*/ 	.short	0x0020
        /*0034*/ 	.byte	0x00, 0xf5, 0x21, 0x00


	//----- nvinfo : EIATTR_KPARAM_INFO
	.align		4
.L_67:
        /*0038*/ 	.byte	0x04, 0x17
        /*003a*/ 	.short	(.L_69 - .L_68)
.L_68:
        /*003c*/ 	.word	0x00000000
        /*0040*/ 	.short	0x0003
        /*0042*/ 	.short	0x0018
        /*0044*/ 	.byte	0x00, 0xf0, 0x11, 0x00


	//----- nvinfo : EIATTR_KPARAM_INFO
	.align		4
.L_69:
        /*0048*/ 	.byte	0x04, 0x17
        /*004a*/ 	.short	(.L_71 - .L_70)
.L_70:
        /*004c*/ 	.word	0x00000000
        /*0050*/ 	.short	0x0002
        /*0052*/ 	.short	0x0010
        /*0054*/ 	.byte	0x00, 0xf5, 0x21, 0x00


	//----- nvinfo : EIATTR_KPARAM_INFO
	.align		4
.L_71:
        /*0058*/ 	.byte	0x04, 0x17
        /*005a*/ 	.short	(.L_73 - .L_72)
.L_72:
        /*005c*/ 	.word	0x00000000
        /*0060*/ 	.short	0x0001
        /*0062*/ 	.short	0x0008
        /*0064*/ 	.byte	0x00, 0xf0, 0x11, 0x00


	//----- nvinfo : EIATTR_KPARAM_INFO
	.align		4
.L_73:
        /*0068*/ 	.byte	0x04, 0x17
        /*006a*/ 	.short	(.L_75 - .L_74)
.L_74:
        /*006c*/ 	.word	0x00000000
        /*0070*/ 	.short	0x0000
        /*0072*/ 	.short	0x0000
        /*0074*/ 	.byte	0x00, 0xf5, 0x21, 0x00


	//----- nvinfo : EIATTR_SPARSE_MMA_MASK
	.align		4
.L_75:
        /*0078*/ 	.byte	0x03, 0x50
        /*007a*/ 	.short	0x0000


	//----- nvinfo : EIATTR_MAXREG_COUNT
	.align		4
        /*007c*/ 	.byte	0x03, 0x1b
        /*007e*/ 	.short	0x00ff


	//----- nvinfo : EIATTR_MERCURY_ISA_VERSION
	.align		4
        /*0080*/ 	.byte	0x03, 0x5f
        /*0082*/ 	.short	0x0101


	//----- nvinfo : EIATTR_VRC_CTA_INIT_COUNT
	.align		4
        /*0084*/ 	.byte	0x02, 0x4a
	.zero		1
	.zero		1


	//----- nvinfo : EIATTR_EXIT_INSTR_OFFSETS
	.align		4
        /*0088*/ 	.byte	0x04, 0x1c
        /*008a*/ 	.short	(.L_77 - .L_76)


	//   ....[0]....
.L_76:
        /*008c*/ 	.word	0x00000070


	//   ....[1]....
        /*0090*/ 	.word	0x00000170


	//   ....[2]....
        /*0094*/ 	.word	0x00000200


	//----- nvinfo : EIATTR_CBANK_PARAM_SIZE
	.align		4
.L_77:
        /*0098*/ 	.byte	0x03, 0x19
        /*009a*/ 	.short	0x0030


	//----- nvinfo : EIATTR_PARAM_CBANK
	.align		4
        /*009c*/ 	.byte	0x04, 0x0a
        /*009e*/ 	.short	(.L_79 - .L_78)
	.align		4
.L_78:
        /*00a0*/ 	.word	index@(.nv.constant0._Z10initKernelPffS_fPbii)
        /*00a4*/ 	.short	0x0380
        /*00a6*/ 	.short	0x0030


	//----- nvinfo : EIATTR_SW_WAR
	.align		4
.L_79:
        /*00a8*/ 	.byte	0x04, 0x36
        /*00aa*/ 	.short	(.L_81 - .L_80)
.L_80:
        /*00ac*/ 	.word	0x00000008
.L_81:


//--------------------- .nv.callgraph             --------------------------
	.section	.nv.callgraph,"",@"SHT_CUDA_CALLGRAPH"
	.align	4
	.sectionentsize	8
	.align		4
        /*0000*/ 	.word	0x00000000
	.align		4
        /*0004*/ 	.word	0xffffffff
	.align		4
        /*0008*/ 	.word	0x00000000
	.align		4
        /*000c*/ 	.word	0xfffffffe
	.align		4
        /*0010*/ 	.word	0x00000000
	.align		4
        /*0014*/ 	.word	0xfffffffd
	.align		4
        /*0018*/ 	.word	0x00000000
	.align		4
        /*001c*/ 	.word	0xfffffffc


//--------------------- .text._Z15dijkstraKernel2PfS_Pbi --------------------------
	.section	.text._Z15dijkstraKernel2PfS_Pbi,"ax",@progbits
	.align	128
        .global         _Z15dijkstraKernel2PfS_Pbi
        .type           _Z15dijkstraKernel2PfS_Pbi,@function
        .size           _Z15dijkstraKernel2PfS_Pbi,(.L_x_55 - _Z15dijkstraKernel2PfS_Pbi)
        .other          _Z15dijkstraKernel2PfS_Pbi,@"STO_CUDA_ENTRY STV_DEFAULT"
_Z15dijkstraKernel2PfS_Pbi:
.text._Z15dijkstraKernel2PfS_Pbi:
[----:B------:R-:W-:Y:S01]  /*0000*/  LDC R1, c[0x0][0x37c] ;  /* 0x0000df00ff017b82 */ /* 0x000fe20000000800 */
[----:B------:R-:W0:Y:S07]  /*0010*/  S2R R7, SR_TID.X ;  /* 0x0000000000077919 */ /* 0x000e2e0000002100 */
[----:B------:R-:W0:Y:S01]  /*0020*/  S2UR UR4, SR_CTAID.X ;  /* 0x00000000000479c3 */ /* 0x000e220000002500 */
[----:B------:R-:W1:Y:S07]  /*0030*/  LDCU UR5, c[0x0][0x398] ;  /* 0x00007300ff0577ac */ /* 0x000e6e0008000800 */
[----:B------:R-:W0:Y:S02]  /*0040*/  LDC R0, c[0x0][0x360] ;  /* 0x0000d800ff007b82 */ /* 0x000e240000000800 */
[----:B0-----:R-:W-:-:S05]  /*0050*/  IMAD R7, R0, UR4, R7 ;  /* 0x0000000400077c24 */ /* 0x001fca000f8e0207 */
[----:B-1----:R-:W-:-:S13]  /*0060*/  ISETP.GE.AND P0, PT, R7, UR5, PT ;  /* 0x0000000507007c0c */ /* 0x002fda000bf06270 */
[----:B------:R-:W-:Y:S05]  /*0070*/  @P0 EXIT ;  /* 0x000000000000094d */ /* 0x000fea0003800000 */
[----:B------:R-:W0:Y:S01]  /*0080*/  LDC.64 R2, c[0x0][0x380] ;  /* 0x0000e000ff027b82 */ /* 0x000e220000000a00 */
[----:B------:R-:W1:Y:S07]  /*0090*/  LDCU.64 UR4, c[0x0][0x358] ;  /* 0x00006b00ff0477ac */ /* 0x000e6e0008000a00 */
[----:B------:R-:W2:Y:S01]  /*00a0*/  LDC.64 R4, c[0x0][0x388] ;  /* 0x0000e200ff047b82 */ /* 0x000ea20000000a00 */
[----:B0-----:R-:W-:-:S05]  /*00b0*/  IMAD.WIDE R2, R7, 0x4, R2 ;  /* 0x0000000407027825 */ /* 0x001fca00078e0202 */
[----:B-1----:R-:W3:Y:S01]  /*00c0*/  LDG.E R0, desc[UR4][R2.64] ;  /* 0x0000000402007981 */ /* 0x002ee2000c1e1900 */
[----:B--2---:R-:W-:-:S05]  /*00d0*/  IMAD.WIDE R4, R7, 0x4, R4 ;  /* 0x0000000407047825 */ /* 0x004fca00078e0204 */
[----:B------:R-:W3:Y:S01]  /*00e0*/  LDG.E R9, desc[UR4][R4.64] ;  /* 0x0000000404097981 */ /* 0x000ee2000c1e1900 */
[----:B------:R-:W-:Y:S01]  /*00f0*/  BSSY.RECONVERGENT B0, `(.L_x_0) ;  /* 0x000000a000007945 */ /* 0x000fe20003800200 */
[----:B---3--:R-:W-:-:S13]  /*0100*/  FSETP.GT.AND P0, PT, R0, R9, PT ;  /* 0x000000090000720b */ /* 0x008fda0003f04000 */
[----:B------:R-:W-:Y:S05]  /*0110*/  @!P0 BRA `(.L_x_1) ;  /* 0x00000000001c8947 */ /* 0x000fea0003800000 */
[----:B------:R-:W0:Y:S01]  /*0120*/  LDCU.64 UR6, c[0x0][0x390] ;  /* 0x00007200ff0677ac */ /* 0x000e220008000a00 */
[----:B------:R-:W-:Y:S01]  /*0130*/  HFMA2 R8, -RZ, RZ, 0, 5.9604644775390625e-08 ;  /* 0x00000001ff087431 */ /* 0x000fe200000001ff */
[----:B------:R1:W-:Y:S01]  /*0140*/  STG.E desc[UR4][R2.64], R9 ;  /* 0x0000000902007986 */ /* 0x0003e2000c101904 */
[----:B0-----:R-:W-:-:S04]  /*0150*/  IADD3 R6, P0, PT, R7, UR6, RZ ;  /* 0x0000000607067c10 */ /* 0x001fc8000ff1e0ff */
[----:B------:R-:W-:-:S05]  /*0160*/  LEA.HI.X.SX32 R7, R7, UR7, 0x1, P0 ;  /* 0x0000000707077c11 */ /* 0x000fca00080f0eff */
[----:B------:R1:W-:Y:S04]  /*0170*/  STG.E.U8 desc[UR4][R6.64], R8 ;  /* 0x0000000806007986 */ /* 0x0003e8000c101104 */
[----:B------:R1:W5:Y:S02]  /*0180*/  LDG.E R0, desc[UR4][R2.64] ;  /* 0x0000000402007981 */ /* 0x000364000c1e1900 */
.L_x_1:
[----:B------:R-:W-:Y:S05]  /*0190*/  BSYNC.RECONVERGENT B0 ;  /* 0x0000000000007941 */ /* 0x000fea0003800200 */
.L_x_0:
[----:B-----5:R-:W-:Y:S01]  /*01a0*/  STG.E desc[UR4][R4.64], R0 ;  /* 0x0000000004007986 */ /* 0x020fe2000c101904 */
[----:B------:R-:W-:Y:S05]  /*01b0*/  EXIT ;  /* 0x000000000000794d */ /* 0x000fea0003800000 */
.L_x_2:
[----:B------:R-:W-:-:S00]  /*01c0*/  BRA `(.L_x_2) ;  /* 0xfffffffc00fc7947 */ /* 0x000fc0000383ffff */
[----:B------:R-:W-:-:S00]  /*01d0*/  NOP ;  /* 0x0000000000007918 */ /* 0x000fc00000000000 */
        /* <DEDUP_REMOVED lines=10> */
.L_x_55:


//--------------------- .text._Z15dijkstraKernel1PiS_PfS0_S0_Pbi --------------------------
	.section	.text._Z15dijkstraKernel1PiS_PfS0_S0_Pbi,"ax",@progbits
	.align	128
        .global         _Z15dijkstraKernel1PiS_PfS0_S0_Pbi
        .type           _Z15dijkstraKernel1PiS_PfS0_S0_Pbi,@function
        .size           _Z15dijkstraKernel1PiS_PfS0_S0_Pbi,(.L_x_56 - _Z15dijkstraKernel1PiS_PfS0_S0_Pbi)
        .other          _Z15dijkstraKernel1PiS_PfS0_S0_Pbi,@"STO_CUDA_ENTRY STV_DEFAULT"
_Z15dijkstraKernel1PiS_PfS0_S0_Pbi:
.text._Z15dijkstraKernel1PiS_PfS0_S0_Pbi:
        /* <DEDUP_REMOVED lines=8> */
[----:B------:R-:W0:Y:S01]  /*0080*/  LDCU.64 UR6, c[0x0][0x3a8] ;  /* 0x00007500ff0677ac */ /* 0x000e220008000a00 */
[----:B------:R-:W1:Y:S01]  /*0090*/  LDCU.64 UR4, c[0x0][0x358] ;  /* 0x00006b00ff0477ac */ /* 0x000e620008000a00 */
[----:B0-----:R-:W-:-:S04]  /*00a0*/  IADD3 R2, P0, PT, R9, UR6, RZ ;  /* 0x0000000609027c10 */ /* 0x001fc8000ff1e0ff */
[----:B------:R-:W-:-:S05]  /*00b0*/  LEA.HI.X.SX32 R3, R9, UR7, 0x1, P0 ;  /* 0x0000000709037c11 */ /* 0x000fca00080f0eff */
[----:B-1----:R-:W2:Y:S02]  /*00c0*/  LDG.E.U8 R0, desc[UR4][R2.64] ;  /* 0x0000000402007981 */ /* 0x002ea4000c1e1100 */
[----:B--2---:R-:W-:-:S13]  /*00d0*/  ISETP.NE.AND P0, PT, R0, 0x1, PT ;  /* 0x000000010000780c */ /* 0x004fda0003f05270 */
[----:B------:R-:W-:Y:S05]  /*00e0*/  @P0 EXIT ;  /* 0x000000000000094d */ /* 0x000fea0003800000 */
[----:B------:R-:W0:Y:S01]  /*00f0*/  LDC.64 R6, c[0x0][0x380] ;  /* 0x0000e000ff067b82 */ /* 0x000e220000000a00 */
[----:B------:R1:W-:Y:S07]  /*0100*/  STG.E.U8 desc[UR4][R2.64], RZ ;  /* 0x000000ff02007986 */ /* 0x0003ee000c101104 */
[----:B------:R-:W2:Y:S01]  /*0110*/  LDC.64 R4, c[0x0][0x398] ;  /* 0x0000e600ff047b82 */ /* 0x000ea20000000a00 */
[----:B0-----:R-:W-:-:S05]  /*0120*/  IMAD.WIDE R6, R9, 0x4, R6 ;  /* 0x0000000409067825 */ /* 0x001fca00078e0206 */
[----:B------:R-:W3:Y:S04]  /*0130*/  LDG.E R11, desc[UR4][R6.64+0x4] ;  /* 0x00000404060b7981 */ /* 0x000ee8000c1e1900 */
[----:B-1----:R-:W3:Y:S01]  /*0140*/  LDG.E R2, desc[UR4][R6.64] ;  /* 0x0000000406027981 */ /* 0x002ee2000c1e1900 */
[----:B--2---:R-:W-:Y:S01]  /*0150*/  IMAD.WIDE R4, R9, 0x4, R4 ;  /* 0x0000000409047825 */ /* 0x004fe200078e0204 */
[----:B---3--:R-:W-:-:S13]  /*0160*/  ISETP.GE.AND P0, PT, R2, R11, PT ;  /* 0x0000000b0200720c */ /* 0x008fda0003f06270 */
[----:B------:R-:W-:Y:S05]  /*0170*/  @P0 EXIT ;  /* 0x000000000000094d */ /* 0x000fea0003800000 */
[----:B------:R0:W5:Y:S01]  /*0180*/  LDG.E R0, desc[UR4][R4.64] ;  /* 0x0000000404007981 */ /* 0x000162000c1e1900 */
[-C--:B------:R-:W-:Y:S01]  /*0190*/  IADD3 R3, PT, PT, -R11, R2.reuse, RZ ;  /* 0x000000020b037210 */ /* 0x080fe20007ffe1ff */
[----:B------:R-:W-:Y:S03]  /*01a0*/  BSSY.RECONVERGENT B0, `(.L_x_3) ;  /* 0x000006c000007945 */ /* 0x000fe60003800200 */
[----:B------:R-:W-:Y:S02]  /*01b0*/  ISETP.GT.U32.AND P0, PT, R3, -0x8, PT ;  /* 0xfffffff80300780c */ /* 0x000fe40003f04070 */
[----:B------:R-:W-:-:S04]  /*01c0*/  IADD3 R3, PT, PT, R11, -R2, RZ ;  /* 0x800000020b037210 */ /* 0x000fc80007ffe0ff */
[----:B------:R-:W-:-:S07]  /*01d0*/  LOP3.LUT R15, R3, 0x7, RZ, 0xc0, !PT ;  /* 0x00000007030f7812 */ /* 0x000fce00078ec0ff */
[----:B0-----:R-:W-:Y:S05]  /*01e0*/  @P0 BRA `(.L_x_4) ;  /* 0x00000004009c0947 */ /* 0x001fea0003800000 */
[----:B------:R-:W0:Y:S01]  /*01f0*/  LDC.64 R10, c[0x0][0x388] ;  /* 0x0000e200ff0a7b82 */ /* 0x000e220000000a00 */
[----:B------:R-:W-:-:S04]  /*0200*/  LOP3.LUT R14, R3, 0xfffffff8, RZ, 0xc0, !PT ;  /* 0xfffffff8030e7812 */ /* 0x000fc800078ec0ff */
[----:B------:R-:W-:-:S03]  /*0210*/  IADD3 R14, PT, PT, -R14, RZ, RZ ;  /* 0x000000ff0e0e7210 */ /* 0x000fc60007ffe1ff */
[----:B------:R-:W1:Y:S08]  /*0220*/  LDC.64 R8, c[0x0][0x390] ;  /* 0x0000e400ff087b82 */ /* 0x000e700000000a00 */
[----:B------:R-:W2:Y:S01]  /*0230*/  LDC.64 R12, c[0x0][0x3a0] ;  /* 0x0000e800ff0c7b82 */ /* 0x000ea20000000a00 */
[----:B0-----:R-:W-:-:S04]  /*0240*/  IADD3 R10, P0, PT, R10, 0x10, RZ ;  /* 0x000000100a0a7810 */ /* 0x001fc80007f1e0ff */
[----:B------:R-:W-:Y:S02]  /*0250*/  IADD3.X R11, PT, PT, RZ, R11, RZ, P0, !PT ;  /* 0x0000000bff0b7210 */ /* 0x000fe400007fe4ff */
[----:B-1----:R-:W-:-:S04]  /*0260*/  IADD3 R8, P1, PT, R8, 0x10, RZ ;  /* 0x0000001008087810 */ /* 0x002fc80007f3e0ff */
[----:B------:R-:W-:-:S09]  /*0270*/  IADD3.X R9, PT, PT, RZ, R9, RZ, P1, !PT ;  /* 0x00000009ff097210 */ /* 0x000fd20000ffe4ff */
.L_x_29:
[----:B------:R-:W-:-:S05]  /*0280*/  IMAD.WIDE R6, R2, 0x4, R8 ;  /* 0x0000000402067825 */ /* 0x000fca00078e0208 */
[----:B01----:R-:W3:Y:S01]  /*0290*/  LDG.E R19, desc[UR4][R6.64+-0x10] ;  /* 0xfffff00406137981 */ /* 0x003ee2000c1e1900 */
[----:B------:R-:W-:-:S05]  /*02a0*/  IMAD.WIDE R4, R2, 0x4, R10 ;  /* 0x0000000402047825 */ /* 0x000fca00078e020a */
[----:B------:R-:W2:Y:S01]  /*02b0*/  LDG.E R17, desc[UR4][R4.64+-0x10] ;  /* 0xfffff00404117981 */ /* 0x000ea2000c1e1900 */
[----:B------:R-:W-:Y:S01]  /*02c0*/  IADD3 R14, PT, PT, R14, 0x8, RZ ;  /* 0x000000080e0e7810 */ /* 0x000fe20007ffe0ff */
[----:B------:R-:W-:Y:S03]  /*02d0*/  BSSY.RECONVERGENT B1, `(.L_x_5) ;  /* 0x0000009000017945 */ /* 0x000fe60003800200 */
[----:B------:R-:W-:Y:S01]  /*02e0*/  ISETP.NE.AND P0, PT, R14, RZ, PT ;  /* 0x000000ff0e00720c */ /* 0x000fe20003f05270 */
[----:B---3-5:R-:W-:-:S05]  /*02f0*/  FADD R19, R0, R19 ;  /* 0x0000001300137221 */ /* 0x028fca0000000000 */
[----:B------:R-:W-:Y:S01]  /*0300*/  FSETP.GE.AND P1, PT, R19, RZ, PT ;  /* 0x000000ff1300720b */ /* 0x000fe20003f26000 */
[----:B--2---:R-:W-:-:S12]  /*0310*/  IMAD.WIDE R16, R17, 0x4, R12 ;  /* 0x0000000411107825 */ /* 0x004fd800078e020c */
[----:B------:R-:W-:Y:S05]  /*0320*/  @!P1 BRA `(.L_x_6) ;  /* 0x0000000000089947 */ /* 0x000fea0003800000 */
[----:B------:R0:W-:Y:S01]  /*0330*/  REDG.E.MIN.S32.STRONG.GPU desc[UR4][R16.64], R19 ;  /* 0x000000131000798e */ /* 0x0001e2000c92e304 */
[----:B------:R-:W-:Y:S05]  /*0340*/  BRA `(.L_x_7) ;  /* 0x0000000000047947 */ /* 0x000fea0003800000 */
.L_x_6:
[----:B------:R1:W-:Y:S02]  /*0350*/  REDG.E.MAX.S32.STRONG.GPU desc[UR4][R16.64], R19 ;  /* 0x000000131000798e */ /* 0x0003e4000d12e304 */
.L_x_7:
[----:B------:R-:W-:Y:S05]  /*0360*/  BSYNC.RECONVERGENT B1 ;  /* 0x0000000000017941 */ /* 0x000fea0003800200 */
.L_x_5:
[----:B01----:R-:W2:Y:S04]  /*0370*/  LDG.E R19, desc[UR4][R6.64+-0xc] ;  /* 0xfffff40406137981 */ /* 0x003ea8000c1e1900 */
[----:B------:R-:W3:Y:S01]  /*0380*/  LDG.E R17, desc[UR4][R4.64+-0xc] ;  /* 0xfffff40404117981 */ /* 0x000ee2000c1e1900 */
[----:B------:R-:W-:Y:S01]  /*0390*/  BSSY.RECONVERGENT B1, `(.L_x_8) ;  /* 0x0000008000017945 */ /* 0x000fe20003800200 */
[----:B--2---:R-:W-:Y:S01]  /*03a0*/  FADD R19, R0, R19 ;  /* 0x0000001300137221 */ /* 0x004fe20000000000 */
[----:B---3--:R-:W-:-:S04]  /*03b0*/  IMAD.WIDE R16, R17, 0x4, R12 ;  /* 0x0000000411107825 */ /* 0x008fc800078e020c */
[----:B------:R-:W-:-:S13]  /*03c0*/  FSETP.GE.AND P1, PT, R19, RZ, PT ;  /* 0x000000ff1300720b */ /* 0x000fda0003f26000 */
[----:B------:R-:W-:Y:S05]  /*03d0*/  @!P1 BRA `(.L_x_9) ;  /* 0x0000000000089947 */ /* 0x000fea0003800000 */
[----:B------:R0:W-:Y:S01]  /*03e0*/  REDG.E.MIN.S32.STRONG.GPU desc[UR4][R16.64], R19 ;  /* 0x000000131000798e */ /* 0x0001e2000c92e304 */
[----:B------:R-:W-:Y:S05]  /*03f0*/  BRA `(.L_x_10) ;  /* 0x0000000000047947 */ /* 0x000fea0003800000 */
.L_x_9:
[----:B------:R1:W-:Y:S02]  /*0400*/  REDG.E.MAX.S32.STRONG.GPU desc[UR4][R16.64], R19 ;  /* 0x000000131000798e */ /* 0x0003e4000d12e304 */
.L_x_10:
[----:B------:R-:W-:Y:S05]  /*0410*/  BSYNC.RECONVERGENT B1 ;  /* 0x0000000000017941 */ /* 0x000fea0003800200 */
.L_x_8:
        /* <DEDUP_REMOVED lines=9> */
.L_x_12:
[----:B------:R1:W-:Y:S02]  /*04b0*/  REDG.E.MAX.S32.STRONG.GPU desc[UR4][R16.64], R19 ;  /* 0x000000131000798e */ /* 0x0003e4000d12e304 */
.L_x_13:
[----:B------:R-:W-:Y:S05]  /*04c0*/  BSYNC.RECONVERGENT B1 ;  /* 0x0000000000017941 */ /* 0x000fea0003800200 */
.L_x_11:
        /* <DEDUP_REMOVED lines=9> */
.L_x_15:
[----:B------:R1:W-:Y:S02]  /*0560*/  REDG.E.MAX.S32.STRONG.GPU desc[UR4][R16.64], R19 ;  /* 0x000000131000798e */ /* 0x0003e4000d12e304 */
.L_x_16:
[----:B------:R-:W-:Y:S05]  /*0570*/  BSYNC.RECONVERGENT B1 ;  /* 0x0000000000017941 */ /* 0x000fea0003800200 */
.L_x_14:
        /* <DEDUP_REMOVED lines=9> */
.L_x_18:
[----:B------:R1:W-:Y:S02]  /*0610*/  REDG.E.MAX.S32.STRONG.GPU desc[UR4][R16.64], R19 ;  /* 0x000000131000798e */ /* 0x0003e4000d12e304 */
.L_x_19:
[----:B------:R-:W-:Y:S05]  /*0620*/  BSYNC.RECONVERGENT B1 ;  /* 0x0000000000017941 */ /* 0x000fea0003800200 */
.L_x_17:
        /* <DEDUP_REMOVED lines=9> */
.L_x_21:
[----:B------:R1:W-:Y:S02]  /*06c0*/  REDG.E.MAX.S32.STRONG.GPU desc[UR4][R16.64], R19 ;  /* 0x000000131000798e */ /* 0x0003e4000d12e304 */
.L_x_22:
[----:B------:R-:W-:Y:S05]  /*06d0*/  BSYNC.RECONVERGENT B1 ;  /* 0x0000000000017941 */ /* 0x000fea0003800200 */
.L_x_20:
        /* <DEDUP_REMOVED lines=9> */
.L_x_24:
[----:B------:R1:W-:Y:S02]  /*0770*/  REDG.E.MAX.S32.STRONG.GPU desc[UR4][R16.64], R19 ;  /* 0x000000131000798e */ /* 0x0003e4000d12e304 */
.L_x_25:
[----:B------:R-:W-:Y:S05]  /*0780*/  BSYNC.RECONVERGENT B1 ;  /* 0x0000000000017941 */ /* 0x000fea0003800200 */
.L_x_23:
[----:B------:R-:W2:Y:S04]  /*0790*/  LDG.E R7, desc[UR4][R6.64+0xc] ;  /* 0x00000c0406077981 */ /* 0x000ea8000c1e1900 */
[----:B01----:R-:W3:Y:S01]  /*07a0*/  LDG.E R17, desc[UR4][R4.64+0xc] ;  /* 0x00000c0404117981 */ /* 0x003ee2000c1e1900 */
[----:B------:R-:W-:Y:S01]  /*07b0*/  BSSY.RECONVERGENT B1, `(.L_x_26) ;  /* 0x0000008000017945 */ /* 0x000fe20003800200 */
[----:B--2---:R-:W-:Y:S01]  /*07c0*/  FADD R19, R0, R7 ;  /* 0x0000000700137221 */ /* 0x004fe20000000000 */
[----:B---3--:R-:W-:-:S04]  /*07d0*/  IMAD.WIDE R16, R17, 0x4, R12 ;  /* 0x0000000411107825 */ /* 0x008fc800078e020c */
[----:B------:R-:W-:-:S13]  /*07e0*/  FSETP.GE.AND P1, PT, R19, RZ, PT ;  /* 0x000000ff1300720b */ /* 0x000fda0003f26000 */
[----:B------:R-:W-:Y:S05]  /*07f0*/  @!P1 BRA `(.L_x_27) ;  /* 0x0000000000089947 */ /* 0x000fea0003800000 */
[----:B------:R0:W-:Y:S01]  /*0800*/  REDG.E.MIN.S32.STRONG.GPU desc[UR4][R16.64], R19 ;  /* 0x000000131000798e */ /* 0x0001e2000c92e304 */
[----:B------:R-:W-:Y:S05]  /*0810*/  BRA `(.L_x_28) ;  /* 0x0000000000047947 */ /* 0x000fea0003800000 */
.L_x_27:
[----:B------:R1:W-:Y:S02]  /*0820*/  REDG.E.MAX.S32.STRONG.GPU desc[UR4][R16.64], R19 ;  /* 0x000000131000798e */ /* 0x0003e4000d12e304 */
.L_x_28:
[----:B------:R-:W-:Y:S05]  /*0830*/  BSYNC.RECONVERGENT B1 ;  /* 0x0000000000017941 */ /* 0x000fea0003800200 */
.L_x_26:
[----:B------:R-:W-:Y:S01]  /*0840*/  IADD3 R2, PT, PT, R2, 0x8, RZ ;  /* 0x0000000802027810 */ /* 0x000fe20007ffe0ff */
[----:B------:R-:W-:Y:S06]  /*0850*/  @P0 BRA `(.L_x_29) ;  /* 0xfffffff800880947 */ /* 0x000fec000383ffff */
.L_x_4:
[----:B------:R-:W-:Y:S05]  /*0860*/  BSYNC.RECONVERGENT B0 ;  /* 0x0000000000007941 */ /* 0x000fea0003800200 */
.L_x_3:
[----:B------:R-:W-:-:S13]  /*0870*/  ISETP.NE.AND P0, PT, R15, RZ, PT ;  /* 0x000000ff0f00720c */ /* 0x000fda0003f05270 */
[----:B------:R-:W-:Y:S05]  /*0880*/  @!P0 EXIT ;  /* 0x000000000000894d */ /* 0x000fea0003800000 */
[----:B------:R-:W-:Y:S01]  /*0890*/  ISETP.GE.U32.AND P0, PT, R15, 0x4, PT ;  /* 0x000000040f00780c */ /* 0x000fe20003f06070 */
[----:B------:R-:W-:Y:S01]  /*08a0*/  BSSY.RECONVERGENT B0, `(.L_x_30) ;  /* 0x0000035000007945 */ /* 0x000fe20003800200 */
[----:B------:R-:W-:-:S11]  /*08b0*/  LOP3.LUT R12, R3, 0x3, RZ, 0xc0, !PT ;  /* 0x00000003030c7812 */ /* 0x000fd600078ec0ff */
[----:B------:R-:W-:Y:S05]  /*08c0*/  @!P0 BRA `(.L_x_31) ;  /* 0x0000000000c88947 */ /* 0x000fea0003800000 */
[----:B------:R-:W2:Y:S08]  /*08d0*/  LDC.64 R4, c[0x0][0x390] ;  /* 0x0000e400ff047b82 */ /* 0x000eb00000000a00 */
[----:B------:R-:W3:Y:S08]  /*08e0*/  LDC.64 R6, c[0x0][0x388] ;  /* 0x0000e200ff067b82 */ /* 0x000ef00000000a00 */
[----:B------:R-:W4:Y:S01]  /*08f0*/  LDC.64 R8, c[0x0][0x3a0] ;  /* 0x0000e800ff087b82 */ /* 0x000f220000000a00 */
[----:B--2---:R-:W-:-:S05]  /*0900*/  IMAD.WIDE R4, R2, 0x4, R4 ;  /* 0x0000000402047825 */ /* 0x004fca00078e0204 */
[----:B------:R-:W2:Y:S01]  /*0910*/  LDG.E R13, desc[UR4][R4.64] ;  /* 0x00000004040d7981 */ /* 0x000ea2000c1e1900 */
[----:B---3--:R-:W-:-:S05]  /*0920*/  IMAD.WIDE R6, R2, 0x4, R6 ;  /* 0x0000000402067825 */ /* 0x008fca00078e0206 */
[----:B------:R-:W4:Y:S01]  /*0930*/  LDG.E R11, desc[UR4][R6.64] ;  /* 0x00000004060b7981 */ /* 0x000f22000c1e1900 */
[----:B------:R-:W-:Y:S01]  /*0940*/  BSSY.RECONVERGENT B1, `(.L_x_32) ;  /* 0x0000008000017945 */ /* 0x000fe20003800200 */
[----:B--2--5:R-:W-:-:S05]  /*0950*/  FADD R13, R0, R13 ;  /* 0x0000000d000d7221 */ /* 0x024fca0000000000 */
[----:B------:R-:W-:Y:S01]  /*0960*/  FSETP.GE.AND P0, PT, R13, RZ, PT ;  /* 0x000000ff0d00720b */ /* 0x000fe20003f06000 */
[----:B----4-:R-:W-:-:S12]  /*0970*/  IMAD.WIDE R10, R11, 0x4, R8 ;  /* 0x000000040b0a7825 */ /* 0x010fd800078e0208 */
[----:B------:R-:W-:Y:S05]  /*0980*/  @!P0 BRA `(.L_x_33) ;  /* 0x0000000000088947 */ /* 0x000fea0003800000 */
[----:B------:R2:W-:Y:S01]  /*0990*/  REDG.E.MIN.S32.STRONG.GPU desc[UR4][R10.64], R13 ;  /* 0x0000000d0a00798e */ /* 0x0005e2000c92e304 */
[----:B------:R-:W-:Y:S05]  /*09a0*/  BRA `(.L_x_34) ;  /* 0x0000000000047947 */ /* 0x000fea0003800000 */
.L_x_33:
[----:B------:R3:W-:Y:S02]  /*09b0*/  REDG.E.MAX.S32.STRONG.GPU desc[UR4][R10.64], R13 ;  /* 0x0000000d0a00798e */ /* 0x0007e4000d12e304 */
.L_x_34:
[----:B------:R-:W-:Y:S05]  /*09c0*/  BSYNC.RECONVERGENT B1 ;  /* 0x0000000000017941 */ /* 0x000fea0003800200 */
.L_x_32:
[----:B--23--:R-:W2:Y:S04]  /*09d0*/  LDG.E R13, desc[UR4][R4.64+0x4] ;  /* 0x00000404040d7981 */ /* 0x00cea8000c1e1900 */
        /* <DEDUP_REMOVED lines=8> */
.L_x_36:
[----:B------:R3:W-:Y:S02]  /*0a60*/  REDG.E.MAX.S32.STRONG.GPU desc[UR4][R10.64], R13 ;  /* 0x0000000d0a00798e */ /* 0x0007e4000d12e304 */
.L_x_37:
[----:B------:R-:W-:Y:S05]  /*0a70*/  BSYNC.RECONVERGENT B1 ;  /* 0x0000000000017941 */ /* 0x000fea0003800200 */
.L_x_35:
        /* <DEDUP_REMOVED lines=9> */
.L_x_39:
[----:B------:R3:W-:Y:S02]  /*0b10*/  REDG.E.MAX.S32.STRONG.GPU desc[UR4][R10.64], R13 ;  /* 0x0000000d0a00798e */ /* 0x0007e4000d12e304 */
.L_x_40:
[----:B------:R-:W-:Y:S05]  /*0b20*/  BSYNC.RECONVERGENT B1 ;  /* 0x0000000000017941 */ /* 0x000fea0003800200 */
.L_x_38:
[----:B------:R-:W2:Y:S04]  /*0b30*/  LDG.E R5, desc[UR4][R4.64+0xc] ;  /* 0x00000c0404057981 */ /* 0x000ea8000c1e1900 */
[----:B------:R-:W4:Y:S01]  /*0b40*/  LDG.E R7, desc[UR4][R6.64+0xc] ;  /* 0x00000c0406077981 */ /* 0x000f22000c1e1900 */
[----:B------:R-:W-:Y:S01]  /*0b50*/  BSSY.RECONVERGENT B1, `(.L_x_41) ;  /* 0x0000008000017945 */ /* 0x000fe20003800200 */
[----:B--23--:R-:W-:Y:S01]  /*0b60*/  FADD R11, R0, R5 ;  /* 0x00000005000b7221 */ /* 0x00cfe20000000000 */
[----:B----4-:R-:W-:-:S04]  /*0b70*/  IMAD.WIDE R8, R7, 0x4, R8 ;  /* 0x0000000407087825 */ /* 0x010fc800078e0208 */
[----:B------:R-:W-:-:S13]  /*0b80*/  FSETP.GE.AND P0, PT, R11, RZ, PT ;  /* 0x000000ff0b00720b */ /* 0x000fda0003f06000 */
[----:B------:R-:W-:Y:S05]  /*0b90*/  @!P0 BRA `(.L_x_42) ;  /* 0x0000000000088947 */ /* 0x000fea0003800000 */
[----:B------:R2:W-:Y:S01]  /*0ba0*/  REDG.E.MIN.S32.STRONG.GPU desc[UR4][R8.64], R11 ;  /* 0x0000000b0800798e */ /* 0x0005e2000c92e304 */
[----:B------:R-:W-:Y:S05]  /*0bb0*/  BRA `(.L_x_43) ;  /* 0x0000000000047947 */ /* 0x000fea0003800000 */
.L_x_42:
[----:B------:R3:W-:Y:S02]  /*0bc0*/  REDG.E.MAX.S32.STRONG.GPU desc[UR4][R8.64], R11 ;  /* 0x0000000b0800798e */ /* 0x0007e4000d12e304 */
.L_x_43:
[----:B------:R-:W-:Y:S05]  /*0bd0*/  BSYNC.RECONVERGENT B1 ;  /* 0x0000000000017941 */ /* 0x000fea0003800200 */
.L_x_41:
[----:B------:R-:W-:-:S07]  /*0be0*/  IADD3 R2, PT, PT, R2, 0x4, RZ ;  /* 0x0000000402027810 */ /* 0x000fce0007ffe0ff */
.L_x_31:
[----:B------:R-:W-:Y:S05]  /*0bf0*/  BSYNC.RECONVERGENT B0 ;  /* 0x0000000000007941 */ /* 0x000fea0003800200 */
.L_x_30:
[----:B------:R-:W-:-:S13]  /*0c00*/  ISETP.NE.AND P0, PT, R12, RZ, PT ;  /* 0x000000ff0c00720c */ /* 0x000fda0003f05270 */
[----:B------:R-:W-:Y:S05]  /*0c10*/  @!P0 EXIT ;  /* 0x000000000000894d */ /* 0x000fea0003800000 */
[----:B------:R-:W-:Y:S01]  /*0c20*/  ISETP.NE.AND P0, PT, R12, 0x1, PT ;  /* 0x000000010c00780c */ /* 0x000fe20003f05270 */
[----:B------:R-:W-:-:S12]  /*0c30*/  BSSY.RECONVERGENT B0, `(.L_x_44) ;  /* 0x000001e000007945 */ /* 0x000fd80003800200 */
[----:B------:R-:W-:Y:S05]  /*0c40*/  @!P0 BRA `(.L_x_45) ;  /* 0x0000000000708947 */ /* 0x000fea0003800000 */
[----:B------:R-:W4:Y:S08]  /*0c50*/  LDC.64 R6, c[0x0][0x390] ;  /* 0x0000e400ff067b82 */ /* 0x000f300000000a00 */
[----:B------:R-:W0:Y:S08]  /*0c60*/  LDC.64 R4, c[0x0][0x388] ;  /* 0x0000e200ff047b82 */ /* 0x000e300000000a00 */
[----:B--23--:R-:W2:Y:S01]  /*0c70*/  LDC.64 R8, c[0x0][0x3a0] ;  /* 0x0000e800ff087b82 */ /* 0x00cea20000000a00 */
[----:B----4-:R-:W-:-:S05]  /*0c80*/  IMAD.WIDE R10, R2, 0x4, R6 ;  /* 0x00000004020a7825 */ /* 0x010fca00078e0206 */
[----:B------:R-:W3:Y:S01]  /*0c90*/  LDG.E R13, desc[UR4][R10.64] ;  /* 0x000000040a0d7981 */ /* 0x000ee2000c1e1900 */
[----:B0-----:R-:W-:-:S05]  /*0ca0*/  IMAD.WIDE R6, R2, 0x4, R4 ;  /* 0x0000000402067825 */ /* 0x001fca00078e0204 */
[----:B------:R-:W2:Y:S01]  /*0cb0*/  LDG.E R5, desc[UR4][R6.64] ;  /* 0x0000000406057981 */ /* 0x000ea2000c1e1900 */
[----:B------:R-:W-:Y:S01]  /*0cc0*/  BSSY.RECONVERGENT B1, `(.L_x_46) ;  /* 0x0000008000017945 */ /* 0x000fe20003800200 */
[----:B---3-5:R-:W-:-:S05]  /*0cd0*/  FADD R13, R0, R13 ;  /* 0x0000000d000d7221 */ /* 0x028fca0000000000 */
[----:B------:R-:W-:Y:S01]  /*0ce0*/  FSETP.GE.AND P0, PT, R13, RZ, PT ;  /* 0x000000ff0d00720b */ /* 0x000fe20003f06000 */
[----:B--2---:R-:W-:-:S12]  /*0cf0*/  IMAD.WIDE R4, R5, 0x4, R8 ;  /* 0x0000000405047825 */ /* 0x004fd800078e0208 */
[----:B------:R-:W-:Y:S05]  /*0d00*/  @!P0 BRA `(.L_x_47) ;  /* 0x0000000000088947 */ /* 0x000fea0003800000 */
[----:B------:R0:W-:Y:S01]  /*0d10*/  REDG.E.MIN.S32.STRONG.GPU desc[UR4][R4.64], R13 ;  /* 0x0000000d0400798e */ /* 0x0001e2000c92e304 */
[----:B------:R-:W-:Y:S05]  /*0d20*/  BRA `(.L_x_48) ;  /* 0x0000000000047947 */ /* 0x000fea0003800000 */
.L_x_47:
[----:B------:R2:W-:Y:S02]  /*0d30*/  REDG.E.MAX.S32.STRONG.GPU desc[UR4][R4.64], R13 ;  /* 0x0000000d0400798e */ /* 0x0005e4000d12e304 */
.L_x_48:
[----:B------:R-:W-:Y:S05]  /*0d40*/  BSYNC.RECONVERGENT B1 ;  /* 0x0000000000017941 */ /* 0x000fea0003800200 */
.L_x_46:
[----:B------:R-:W3:Y:S04]  /*0d50*/  LDG.E R11, desc[UR4][R10.64+0x4] ;  /* 0x000004040a0b7981 */ /* 0x000ee8000c1e1900 */
[----:B0-2---:R-:W2:Y:S01]  /*0d60*/  LDG.E R5, desc[UR4][R6.64+0x4] ;  /* 0x0000040406057981 */ /* 0x005ea2000c1e1900 */
[----:B------:R-:W-:Y:S01]  /*0d70*/  BSSY.RECONVERGENT B1, `(.L_x_49) ;  /* 0x0000008000017945 */ /* 0x000fe20003800200 */
[----:B---3--:R-:W-:Y:S01]  /*0d80*/  FADD R13, R0, R11 ;  /* 0x0000000b000d7221 */ /* 0x008fe20000000000 */
[----:B--2---:R-:W-:-:S04]  /*0d90*/  IMAD.WIDE R4, R5, 0x4, R8 ;  /* 0x0000000405047825 */ /* 0x004fc800078e0208 */
[----:B------:R-:W-:-:S13]  /*0da0*/  FSETP.GE.AND P0, PT, R13, RZ, PT ;  /* 0x000000ff0d00720b */ /* 0x000fda0003f06000 */
[----:B------:R-:W-:Y:S05]  /*0db0*/  @!P0 BRA `(.L_x_50) ;  /* 0x0000000000088947 */ /* 0x000fea0003800000 */
[----:B------:R0:W-:Y:S01]  /*0dc0*/  REDG.E.MIN.S32.STRONG.GPU desc[UR4][R4.64], R13 ;  /* 0x0000000d0400798e */ /* 0x0001e2000c92e304 */
[----:B------:R-:W-:Y:S05]  /*0dd0*/  BRA `(.L_x_51) ;  /* 0x0000000000047947 */ /* 0x000fea0003800000 */
.L_x_50:
[----:B------:R2:W-:Y:S02]  /*0de0*/  REDG.E.MAX.S32.STRONG.GPU desc[UR4][R4.64], R13 ;  /* 0x0000000d0400798e */ /* 0x0005e4000d12e304 */
.L_x_51:
[----:B------:R-:W-:Y:S05]  /*0df0*/  BSYNC.RECONVERGENT B1 ;  /* 0x0000000000017941 */ /* 0x000fea0003800200 */
.L_x_49:
[----:B------:R-:W-:-:S07]  /*0e00*/  IADD3 R2, PT, PT, R2, 0x2, RZ ;  /* 0x0000000202027810 */ /* 0x000fce0007ffe0ff */
.L_x_45:
[----:B------:R-:W-:Y:S05]  /*0e10*/  BSYNC.RECONVERGENT B0 ;  /* 0x0000000000007941 */ /* 0x000fea0003800200 */
.L_x_44:
[----:B------:R-:W-:-:S04]  /*0e20*/  LOP3.LUT R3, R3, 0x1, RZ, 0xc0, !PT ;  /* 0x0000000103037812 */ /* 0x000fc800078ec0ff */
[----:B------:R-:W-:-:S13]  /*0e30*/  ISETP.NE.U32.AND P0, PT, R3, 0x1, PT ;  /* 0x000000010300780c */ /* 0x000fda0003f05070 */
[----:B------:R-:W-:Y:S05]  /*0e40*/  @P0 EXIT ;  /* 0x000000000000094d */ /* 0x000fea0003800000 */
[----:B0-2---:R-:W0:Y:S08]  /*0e50*/  LDC.64 R4, c[0x0][0x390] ;  /* 0x0000e400ff047b82 */ /* 0x005e300000000a00 */
[----:B------:R-:W2:Y:S01]  /*0e60*/  LDC.64 R6, c[0x0][0x388] ;  /* 0x0000e200ff067b82 */ /* 0x000ea20000000a00 */
[----:B0-----:R-:W-:-:S06]  /*0e70*/  IMAD.WIDE R4, R2, 0x4, R4 ;  /* 0x0000000402047825 */ /* 0x001fcc00078e0204 */
[----:B------:R-:W3:Y:S01]  /*0e80*/  LDG.E R5, desc[UR4][R4.64] ;  /* 0x0000000404057981 */ /* 0x000ee2000c1e1900 */
[----:B--2---:R-:W-:Y:S02]  /*0e90*/  IMAD.WIDE R2, R2, 0x4, R6 ;  /* 0x0000000402027825 */ /* 0x004fe400078e0206 */
[----:B------:R-:W0:Y:S04]  /*0ea0*/  LDC.64 R6, c[0x0][0x3a0] ;  /* 0x0000e800ff067b82 */ /* 0x000e280000000a00 */
[----:B------:R-:W0:Y:S01]  /*0eb0*/  LDG.E R3, desc[UR4][R2.64] ;  /* 0x0000000402037981 */ /* 0x000e22000c1e1900 */
[----:B---3-5:R-:W-:-:S05]  /*0ec0*/  FADD R9, R0, R5 ;  /* 0x0000000500097221 */ /* 0x028fca0000000000 */
[----:B------:R-:W-:Y:S01]  /*0ed0*/  FSETP.GE.AND P0, PT, R9, RZ, PT ;  /* 0x000000ff0900720b */ /* 0x000fe20003f06000 */
[----:B0-----:R-:W-:-:S12]  /*0ee0*/  IMAD.WIDE R6, R3, 0x4, R6 ;  /* 0x0000000403067825 */ /* 0x001fd800078e0206 */
[----:B------:R-:W-:Y:S05]  /*0ef0*/  @!P0 BRA `(.L_x_52) ;  /* 0x0000000000088947 */ /* 0x000fea0003800000 */
[----:B------:R-:W-:Y:S01]  /*0f00*/  REDG.E.MIN.S32.STRONG.GPU desc[UR4][R6.64], R9 ;  /* 0x000000090600798e */ /* 0x000fe2000c92e304 */
[----:B------:R-:W-:Y:S05]  /*0f10*/  EXIT ;  /* 0x000000000000794d */ /* 0x000fea0003800000 */
.L_x_52:
[----:B------:R-:W-:Y:S01]  /*0f20*/  REDG.E.MAX.S32.STRONG.GPU desc[UR4][R6.64], R9 ;  /* 0x000000090600798e */ /* 0x000fe2000d12e304 */
[----:B------:R-:W-:Y:S05]  /*0f30*/  EXIT ;  /* 0x000000000000794d */ /* 0x000fea0003800000 */
.L_x_53:
        /* <DEDUP_REMOVED lines=12> */
.L_x_56:


//--------------------- .text._Z10initKernelPffS_fPbii --------------------------
	.section	.text._Z10initKernelPffS_fPbii,"ax",@progbits
	.align	128
        .global         _Z10initKernelPffS_fPbii
        .type           _Z10initKernelPffS_fPbii,@function
        .size           _Z10initKernelPffS_fPbii,(.L_x_57 - _Z10initKernelPffS_fPbii)
        .other          _Z10initKernelPffS_fPbii,@"STO_CUDA_ENTRY STV_DEFAULT"
_Z10initKernelPffS_fPbii:
.text._Z10initKernelPffS_fPbii:
        /* <DEDUP_REMOVED lines=8> */
[----:B------:R-:W0:Y:S01]  /*0080*/  LDC R19, c[0x0][0x3a8] ;  /* 0x0000ea00ff137b82 */ /* 0x000e220000000800 */
[----:B------:R-:W1:Y:S07]  /*0090*/  LDCU.64 UR4, c[0x0][0x358] ;  /* 0x00006b00ff0477ac */ /* 0x000e6e0008000a00 */
[----:B------:R-:W2:Y:S08]  /*00a0*/  LDC.64 R16, c[0x0][0x3a0] ;  /* 0x0000e800ff107b82 */ /* 0x000eb00000000a00 */
[----:B------:R-:W3:Y:S08]  /*00b0*/  LDC.64 R8, c[0x0][0x380] ;  /* 0x0000e000ff087b82 */ /* 0x000ef00000000a00 */
[----:B------:R-:W4:Y:S01]  /*00c0*/  LDC.64 R10, c[0x0][0x390] ;  /* 0x0000e400ff0a7b82 */ /* 0x000f220000000a00 */
[----:B0-----:R-:W-:-:S07]  /*00d0*/  ISETP.NE.AND P0, PT, R7, R19, PT ;  /* 0x000000130700720c */ /* 0x001fce0003f05270 */
[----:B------:R-:W1:Y:S01]  /*00e0*/  LDC R13, c[0x0][0x388] ;  /* 0x0000e200ff0d7b82 */ /* 0x000e620000000800 */
[----:B--2---:R-:W-:-:S07]  /*00f0*/  IADD3 R6, P1, PT, R7, R16, RZ ;  /* 0x0000001007067210 */ /* 0x004fce0007f3e0ff */
[----:B------:R-:W0:Y:S01]  /*0100*/  LDC R15, c[0x0][0x398] ;  /* 0x0000e600ff0f7b82 */ /* 0x000e220000000800 */
[----:B---3--:R-:W-:-:S04]  /*0110*/  IMAD.WIDE R2, R7, 0x4, R8 ;  /* 0x0000000407027825 */ /* 0x008fc800078e0208 */
[C---:B----4-:R-:W-:Y:S01]  /*0120*/  IMAD.WIDE R4, R7.reuse, 0x4, R10 ;  /* 0x0000000407047825 */ /* 0x050fe200078e020a */
[----:B------:R-:W-:Y:S01]  /*0130*/  LEA.HI.X.SX32 R7, R7, R17, 0x1, P1 ;  /* 0x0000001107077211 */ /* 0x000fe200008f0eff */
[----:B-1----:R1:W-:Y:S04]  /*0140*/  STG.E desc[UR4][R2.64], R13 ;  /* 0x0000000d02007986 */ /* 0x0023e8000c101904 */
[----:B0-----:R1:W-:Y:S04]  /*0150*/  STG.E desc[UR4][R4.64], R15 ;  /* 0x0000000f04007986 */ /* 0x0013e8000c101904 */
[----:B------:R1:W-:Y:S01]  /*0160*/  STG.E.U8 desc[UR4][R6.64], RZ ;  /* 0x000000ff06007986 */ /* 0x0003e2000c101104 */
[----:B------:R-:W-:Y:S05]  /*0170*/  @P0 EXIT ;  /* 0x000000000000094d */ /* 0x000fea0003800000 */
[----:B-1----:R-:W-:Y:S01]  /*0180*/  IADD3 R6, P0, PT, R16, R19, RZ ;  /* 0x0000001310067210 */ /* 0x002fe20007f1e0ff */
[----:B------:R-:W-:Y:S02]  /*0190*/  HFMA2 R0, -RZ, RZ, 0, 5.9604644775390625e-08 ;  /* 0x00000001ff007431 */ /* 0x000fe400000001ff */
[C---:B------:R-:W-:Y:S01]  /*01a0*/  IMAD.WIDE R2, R19.reuse, 0x4, R8 ;  /* 0x0000000413027825 */ /* 0x040fe200078e0208 */
[----:B------:R-:W-:-:S03]  /*01b0*/  LEA.HI.X.SX32 R7, R19, R17, 0x1, P0 ;  /* 0x0000001113077211 */ /* 0x000fc600000f0eff */
[----:B------:R-:W-:Y:S01]  /*01c0*/  IMAD.WIDE R4, R19, 0x4, R10 ;  /* 0x0000000413047825 */ /* 0x000fe200078e020a */
[----:B------:R-:W-:Y:S04]  /*01d0*/  STG.E desc[UR4][R2.64], RZ ;  /* 0x000000ff02007986 */ /* 0x000fe8000c101904 */
[----:B------:R-:W-:Y:S04]  /*01e0*/  STG.E desc[UR4][R4.64], RZ ;  /* 0x000000ff04007986 */ /* 0x000fe8000c101904 */
[----:B------:R-:W-:Y:S01]  /*01f0*/  STG.E.U8 desc[UR4][R6.64], R0 ;  /* 0x0000000006007986 */ /* 0x000fe2000c101104 */
[----:B------:R-:W-:Y:S05]  /*0200*/  EXIT ;  /* 0x000000000000794d */ /* 0x000fea0003800000 */
.L_x_54:
        /* <DEDUP_REMOVED lines=15> */
.L_x_57:


//--------------------- .nv.shared.reserved.0     --------------------------
	.section	.nv.shared.reserved.0,"aw",@nobits
	.weak		__nv_reservedSMEM_offset_0_alias
	.size		__nv_reservedSMEM_offset_0_alias, 0, 64
	.other		__nv_reservedSMEM_offset_0_alias,@"STO_CUDA_RESERVED_SHARED STV_DEFAULT"
__nv_reservedSMEM_offset_0_alias:
	.zero		0
	.zero		64


//--------------------- .nv.constant0._Z15dijkstraKernel2PfS_Pbi --------------------------
	.section	.nv.constant0._Z15dijkstraKernel2PfS_Pbi,"a",@progbits
	.sectionflags	@""
	.align	4
.nv.constant0._Z15dijkstraKernel2PfS_Pbi:
	.zero		924


//--------------------- .nv.constant0._Z15dijkstraKernel1PiS_PfS0_S0_Pbi --------------------------
	.section	.nv.constant0._Z15dijkstraKernel1PiS_PfS0_S0_Pbi,"a",@progbits
	.sectionflags	@""
	.align	4
.nv.constant0._Z15dijkstraKernel1PiS_PfS0_S0_Pbi:
	.zero		948


//--------------------- .nv.constant0._Z10initKernelPffS_fPbii --------------------------
	.section	.nv.constant0._Z10initKernelPffS_fPbii,"a",@progbits
	.sectionflags	@""
	.align	4
.nv.constant0._Z10initKernelPffS_fPbii:
	.zero		944


//--------------------- SYMBOLS --------------------------

	.type		.nv.reservedSmem.offset0,@object
	.size		.nv.reservedSmem.offset0,0x4
